//
// Generated by NVIDIA NVVM Compiler
//
// Compiler Build ID: CL-36424714
// Cuda compilation tools, release 13.0, V13.0.88
// Based on NVVM 20.0.0
//

.version 9.0
.target sm_100
.address_size 64

	// .globl	_Z7nearestv
.extern .func  (.param .b32 func_retval0) vprintf
(
	.param .b64 vprintf_param_0,
	.param .b64 vprintf_param_1
)
;
.global .align 1 .b8 $str[12] = {110, 101, 97, 114, 101, 115, 116, 32, 37, 117, 10};

.visible .entry _Z7nearestv()
{
	.local .align 8 .b8 	__local_depot0[8];
	.reg .b64 	%SP;
	.reg .b64 	%SPL;
	.reg .b32 	%r<4>;
	.reg .b64 	%rd<5>;

	mov.u64 	%SPL, __local_depot0;
	cvta.local.u64 	%SP, %SPL;
	add.u64 	%rd1, %SP, 0;
	add.u64 	%rd2, %SPL, 0;
	mov.u32 	%r1, %tid.x;
	st.local.u32 	[%rd2], %r1;
	mov.u64 	%rd3, $str;
	cvta.global.u64 	%rd4, %rd3;
	{ // callseq 0, 0
	.param .b64 param0;
	st.param.b64 	[param0], %rd4;
	.param .b64 param1;
	st.param.b64 	[param1], %rd1;
	.param .b32 retval0;
	call.uni (retval0), 
	vprintf, 
	(
	param0, 
	param1
	);
	ld.param.b32 	%r2, [retval0];
	} // callseq 0
	ret;

}


// ===== COMPILED SASS (sm_100) =====

	.target	sm_100

	.elftype	@"ET_EXEC"


//--------------------- .note.nv.tkinfo           --------------------------
	.section	.note.nv.tkinfo,"",@"SHT_NOTE"
	.sectionflags	@"SHF_NOTE_NV_TKINFO"
	.tkinfo
        /*0018*/ 	.word	0x00000002
        /*0030*/ 	.string	""
        /*0030*/ 	.string	"ptxas"
        /*0030*/ 	.string	"Cuda compilation tools, release 13.0, V13.0.88"
        /*0030*/ 	.string	"Build cuda_13.0.r13.0/compiler.36424714_0"
        /*0030*/ 	.string	"-arch sm_100 -m 64 "



//--------------------- .note.nv.cuinfo           --------------------------
	.section	.note.nv.cuinfo,"",@"SHT_NOTE"
	.sectionflags	@"SHF_NOTE_NV_CUINFO"
        /*0018*/ 	.short	0x0002
        /*001a*/ 	.short	0x0064
        /*001c*/ 	.short	0x0082
	.zero		2


//--------------------- .nv.info                  --------------------------
	.section	.nv.info,"",@"SHT_CUDA_INFO"
	.align	4


	//----- nvinfo : EIATTR_REGCOUNT
	.align		4
        /*0000*/ 	.byte	0x04, 0x2f
        /*0002*/ 	.short	(.L_2 - .L_1)
	.align		4
.L_1:
        /*0004*/ 	.word	index@(_Z7nearestv)
        /*0008*/ 	.word	0x00000018


	//----- nvinfo : EIATTR_FRAME_SIZE
	.align		4
.L_2:
        /*000c*/ 	.byte	0x04, 0x11
        /*000e*/ 	.short	(.L_4 - .L_3)
	.align		4
.L_3:
        /*0010*/ 	.word	index@(_Z7nearestv)
        /*0014*/ 	.word	0x00000008


	//----- nvinfo : EIATTR_MIN_STACK_SIZE
	.align		4
.L_4:
        /*0018*/ 	.byte	0x04, 0x12
        /*001a*/ 	.short	(.L_6 - .L_5)
	.align		4
.L_5:
        /*001c*/ 	.word	index@(_Z7nearestv)
        /*0020*/ 	.word	0x00000008
.L_6:


//--------------------- .nv.compat                --------------------------
	.section	.nv.compat,"",@"SHT_CUDA_COMPAT_INFO"
	.align	4
        /*0000*/ 	.byte	0x02, 0x09, 0x00, 0x00, 0x02, 0x02, 0x01, 0x00, 0x02, 0x05, 0x05, 0x00, 0x03, 0x07, 0x01, 0x01
        /*0010*/ 	.byte	0x02, 0x03, 0x00, 0x00, 0x02, 0x06, 0x01, 0x00, 0x04, 0x0b, 0x08, 0x00, 0x09, 0x00, 0x00, 0x00
        /*0020*/ 	.byte	0x00, 0x00, 0x00, 0x00


//--------------------- .nv.info._Z7nearestv      --------------------------
	.section	.nv.info._Z7nearestv,"",@"SHT_CUDA_INFO"
	.sectionflags	@""
	.align	4


	//----- nvinfo : EIATTR_CUDA_API_VERSION
	.align		4
        /*0000*/ 	.byte	0x04, 0x37
        /*0002*/ 	.short	(.L_8 - .L_7)
.L_7:
        /*0004*/ 	.word	0x00000082


	//----- nvinfo : EIATTR_SPARSE_MMA_MASK
	.align		4
.L_8:
        /*0008*/ 	.byte	0x03, 0x50
        /*000a*/ 	.short	0x0000


	//----- nvinfo : EIATTR_MAXREG_COUNT
	.align		4
        /*000c*/ 	.byte	0x03, 0x1b
        /*000e*/ 	.short	0x00ff


	//----- nvinfo : EIATTR_EXTERNS
	.align		4
        /*0010*/ 	.byte	0x04, 0x0f
        /*0012*/ 	.short	(.L_10 - .L_9)


	//   ....[0]....
	.align		4
.L_9:
        /*0014*/ 	.word	index@(vprintf)


	//----- nvinfo : EIATTR_MERCURY_ISA_VERSION
	.align		4
.L_10:
        /*0018*/ 	.byte	0x03, 0x5f
        /*001a*/ 	.short	0x0101


	//----- nvinfo : EIATTR_VRC_CTA_INIT_COUNT
	.align		4
        /*001c*/ 	.byte	0x02, 0x4a
	.zero		1
	.zero		1


	//----- nvinfo : EIATTR_SYSCALL_OFFSETS
	.align		4
        /*0020*/ 	.byte	0x04, 0x46
        /*0022*/ 	.short	(.L_12 - .L_11)


	//   ....[0]....
.L_11:
        /*0024*/ 	.word	0x000000e0


	//----- nvinfo : EIATTR_EXIT_INSTR_OFFSETS
	.align		4
.L_12:
        /*0028*/ 	.byte	0x04, 0x1c
        /*002a*/ 	.short	(.L_14 - .L_13)


	//   ....[0]....
.L_13:
        /*002c*/ 	.word	0x000000f0


	//----- nvinfo : EIATTR_SW_WAR
	.align		4
.L_14:
        /*0030*/ 	.byte	0x04, 0x36
        /*0032*/ 	.short	(.L_16 - .L_15)
.L_15:
        /*0034*/ 	.word	0x00000008
.L_16:


//--------------------- .nv.callgraph             --------------------------
	.section	.nv.callgraph,"",@"SHT_CUDA_CALLGRAPH"
	.align	4
	.sectionentsize	8
	.align		4
        /*0000*/ 	.word	0x00000000
	.align		4
        /*0004*/ 	.word	0xffffffff
	.align		4
        /*0008*/ 	.word	index@(_Z7nearestv)
	.align		4
        /*000c*/ 	.word	index@(vprintf)
	.align		4
        /*0010*/ 	.word	0x00000000
	.align		4
        /*0014*/ 	.word	0xfffffffe
	.align		4
        /*0018*/ 	.word	0x00000000
	.align		4
        /*001c*/ 	.word	0xfffffffd
	.align		4
        /*0020*/ 	.word	0x00000000
	.align		4
        /*0024*/ 	.word	0xfffffffc


//--------------------- .nv.constant4             --------------------------
	.section	.nv.constant4,"a",@progbits
	.align	8
	.align		8
.nv.constant4:
        /*0000*/ 	.dword	vprintf
	.align		8
        /*0008*/ 	.dword	$str


//--------------------- .text._Z7nearestv         --------------------------
	.section	.text._Z7nearestv,"ax",@progbits
	.align	128
        .global         _Z7nearestv
        .type           _Z7nearestv,@function
        .size           _Z7nearestv,(.L_x_2 - _Z7nearestv)
        .other          _Z7nearestv,@"STO_CUDA_ENTRY STV_DEFAULT"
_Z7nearestv:
.text._Z7nearestv:
[----:B------:R-:W0:Y:S01]  /*0000*/  LDC R1, c[0x0][0x37c] ;  /* 0x0000df00ff017b82 */ /* 0x000e220000000800 */
[----:B------:R-:W1:Y:S01]  /*0010*/  S2R R8, SR_TID.X ;  /* 0x0000000000087919 */ /* 0x000e620000002100 */
[----:B0-----:R-:W-:Y:S01]  /*0020*/  VIADD R1, R1, 0xfffffff8 ;  /* 0xfffffff801017836 */ /* 0x001fe20000000000 */
[----:B------:R-:W-:Y:S01]  /*0030*/  MOV R0, 0x0 ;  /* 0x0000000000007802 */ /* 0x000fe20000000f00 */
[----:B------:R-:W0:Y:S04]  /*0040*/  LDCU UR4, c[0x0][0x2f8] ;  /* 0x00005f00ff0477ac */ /* 0x000e280008000800 */
[----:B------:R2:W3:Y:S01]  /*0050*/  LDC.64 R2, c[0x4][R0] ;  /* 0x0100000000027b82 */ /* 0x0004e20000000a00 */
[----:B------:R-:W4:Y:S01]  /*0060*/  LDCU.64 UR6, c[0x4][0x8] ;  /* 0x01000100ff0677ac */ /* 0x000f220008000a00 */
[----:B------:R-:W5:Y:S01]  /*0070*/  LDCU UR5, c[0x0][0x2fc] ;  /* 0x00005f80ff0577ac */ /* 0x000f620008000800 */
[----:B0-----:R-:W-:Y:S01]  /*0080*/  IADD3 R6, P0, PT, R1, UR4, RZ ;  /* 0x0000000401067c10 */ /* 0x001fe2000ff1e0ff */
[----:B----4-:R-:W-:Y:S01]  /*0090*/  IMAD.U32 R4, RZ, RZ, UR6 ;  /* 0x00000006ff047e24 */ /* 0x010fe2000f8e00ff */
[----:B------:R-:W-:-:S03]  /*00a0*/  MOV R5, UR7 ;  /* 0x0000000700057c02 */ /* 0x000fc60008000f00 */
[----:B-----5:R-:W-:Y:S01]  /*00b0*/  IMAD.X R7, RZ, RZ, UR5, P0 ;  /* 0x00000005ff077e24 */ /* 0x020fe200080e06ff */
[----:B-1----:R2:W-:Y:S07]  /*00c0*/  STL [R1], R8 ;  /* 0x0000000801007387 */ /* 0x0025ee0000100800 */
[----:B------:R-:W-:-:S07]  /*00d0*/  LEPC R20, `(.L_x_0) ;  /* 0x000000001014794e */ /* 0x000fce0000000000 */
[----:B--23--:R-:W-:Y:S05]  /*00e0*/  CALL.ABS.NOINC R2 ;  /* 0x0000000002007343 */ /* 0x00cfea0003c00000 */
.L_x_0:
[----:B------:R-:W-:Y:S05]  /*00f0*/  EXIT ;  /* 0x000000000000794d */ /* 0x000fea0003800000 */
.L_x_1:
[----:B------:R-:W-:-:S00]  /*0100*/  BRA `(.L_x_1) ;  /* 0xfffffffc00fc7947 */ /* 0x000fc0000383ffff */
[----:B------:R-:W-:-:S00]  /*0110*/  NOP ;  /* 0x0000000000007918 */ /* 0x000fc00000000000 */
        /* <DEDUP_REMOVED lines=14> */
.L_x_2:


//--------------------- .nv.global.init           --------------------------
	.section	.nv.global.init,"aw",@progbits
.nv.global.init:
	.type		$str,@object
	.size		$str,(.L_0 - $str)
$str:
        /*0000*/ 	.byte	0x6e, 0x65, 0x61, 0x72, 0x65, 0x73, 0x74, 0x20, 0x25, 0x75, 0x0a, 0x00
.L_0:


//--------------------- .nv.shared.reserved.0     --------------------------
	.section	.nv.shared.reserved.0,"aw",@nobits
	.weak		__nv_reservedSMEM_offset_0_alias
	.size		__nv_reservedSMEM_offset_0_alias, 0, 64
	.other		__nv_reservedSMEM_offset_0_alias,@"STO_CUDA_RESERVED_SHARED STV_DEFAULT"
__nv_reservedSMEM_offset_0_alias:
	.zero		0
	.zero		64


//--------------------- .nv.constant0._Z7nearestv --------------------------
	.section	.nv.constant0._Z7nearestv,"a",@progbits
	.sectionflags	@""
	.align	4
.nv.constant0._Z7nearestv:
	.zero		896


//--------------------- SYMBOLS --------------------------

	.type		.nv.reservedSmem.offset0,@object
	.size		.nv.reservedSmem.offset0,0x4
	.type		vprintf,@function
